//
// Generated by NVIDIA NVVM Compiler
//
// Compiler Build ID: CL-36424714
// Cuda compilation tools, release 13.0, V13.0.88
// Based on NVVM 20.0.0
//

.version 9.0
.target sm_100
.address_size 64

	// .globl	_Z9vectorAddPKiS0_Pii

.visible .entry _Z9vectorAddPKiS0_Pii(
	.param .u64 .ptr .align 1 _Z9vectorAddPKiS0_Pii_param_0,
	.param .u64 .ptr .align 1 _Z9vectorAddPKiS0_Pii_param_1,
	.param .u64 .ptr .align 1 _Z9vectorAddPKiS0_Pii_param_2,
	.param .u32 _Z9vectorAddPKiS0_Pii_param_3
)
{
	.reg .pred 	%p<2>;
	.reg .b32 	%r<9>;
	.reg .b64 	%rd<11>;

	ld.param.u64 	%rd1, [_Z9vectorAddPKiS0_Pii_param_0];
	ld.param.u64 	%rd2, [_Z9vectorAddPKiS0_Pii_param_1];
	ld.param.u64 	%rd3, [_Z9vectorAddPKiS0_Pii_param_2];
	ld.param.u32 	%r2, [_Z9vectorAddPKiS0_Pii_param_3];
	mov.u32 	%r3, %ctaid.x;
	mov.u32 	%r4, %ntid.x;
	mov.u32 	%r5, %tid.x;
	mad.lo.s32 	%r1, %r3, %r4, %r5;
	setp.ge.s32 	%p1, %r1, %r2;
	@%p1 bra 	$L__BB0_2;
	cvta.to.global.u64 	%rd4, %rd1;
	cvta.to.global.u64 	%rd5, %rd2;
	cvta.to.global.u64 	%rd6, %rd3;
	mul.wide.s32 	%rd7, %r1, 4;
	add.s64 	%rd8, %rd4, %rd7;
	ld.global.nc.u32 	%r6, [%rd8];
	add.s64 	%rd9, %rd5, %rd7;
	ld.global.nc.u32 	%r7, [%rd9];
	add.s32 	%r8, %r7, %r6;
	add.s64 	%rd10, %rd6, %rd7;
	st.global.u32 	[%rd10], %r8;
$L__BB0_2:
	ret;

}


// ===== COMPILED SASS (sm_100) =====

	.target	sm_100

	.elftype	@"ET_EXEC"


//--------------------- .note.nv.tkinfo           --------------------------
	.section	.note.nv.tkinfo,"",@"SHT_NOTE"
	.sectionflags	@"SHF_NOTE_NV_TKINFO"
	.tkinfo
        /*0018*/ 	.word	0x00000002
        /*0030*/ 	.string	""
        /*0030*/ 	.string	"ptxas"
        /*0030*/ 	.string	"Cuda compilation tools, release 13.0, V13.0.88"
        /*0030*/ 	.string	"Build cuda_13.0.r13.0/compiler.36424714_0"
        /*0030*/ 	.string	"-arch sm_100 -m 64 "



//--------------------- .note.nv.cuinfo           --------------------------
	.section	.note.nv.cuinfo,"",@"SHT_NOTE"
	.sectionflags	@"SHF_NOTE_NV_CUINFO"
        /*0018*/ 	.short	0x0002
        /*001a*/ 	.short	0x0064
        /*001c*/ 	.short	0x0082
	.zero		2


//--------------------- .nv.info                  --------------------------
	.section	.nv.info,"",@"SHT_CUDA_INFO"
	.align	4


	//----- nvinfo : EIATTR_REGCOUNT
	.align		4
        /*0000*/ 	.byte	0x04, 0x2f
        /*0002*/ 	.short	(.L_1 - .L_0)
	.align		4
.L_0:
        /*0004*/ 	.word	index@(_Z9vectorAddPKiS0_Pii)
        /*0008*/ 	.word	0x0000000c


	//----- nvinfo : EIATTR_FRAME_SIZE
	.align		4
.L_1:
        /*000c*/ 	.byte	0x04, 0x11
        /*000e*/ 	.short	(.L_3 - .L_2)
	.align		4
.L_2:
        /*0010*/ 	.word	index@(_Z9vectorAddPKiS0_Pii)
        /*0014*/ 	.word	0x00000000


	//----- nvinfo : EIATTR_MIN_STACK_SIZE
	.align		4
.L_3:
        /*0018*/ 	.byte	0x04, 0x12
        /*001a*/ 	.short	(.L_5 - .L_4)
	.align		4
.L_4:
        /*001c*/ 	.word	index@(_Z9vectorAddPKiS0_Pii)
        /*0020*/ 	.word	0x00000000
.L_5:


//--------------------- .nv.compat                --------------------------
	.section	.nv.compat,"",@"SHT_CUDA_COMPAT_INFO"
	.align	4
        /*0000*/ 	.byte	0x02, 0x09, 0x00, 0x00, 0x02, 0x02, 0x01, 0x00, 0x02, 0x05, 0x05, 0x00, 0x03, 0x07, 0x01, 0x01
        /*0010*/ 	.byte	0x02, 0x03, 0x00, 0x00, 0x02, 0x06, 0x01, 0x00, 0x04, 0x0b, 0x08, 0x00, 0x09, 0x00, 0x00, 0x00
        /*0020*/ 	.byte	0x00, 0x00, 0x00, 0x00


//--------------------- .nv.info._Z9vectorAddPKiS0_Pii --------------------------
	.section	.nv.info._Z9vectorAddPKiS0_Pii,"",@"SHT_CUDA_INFO"
	.sectionflags	@""
	.align	4


	//----- nvinfo : EIATTR_CUDA_API_VERSION
	.align		4
        /*0000*/ 	.byte	0x04, 0x37
        /*0002*/ 	.short	(.L_7 - .L_6)
.L_6:
        /*0004*/ 	.word	0x00000082


	//----- nvinfo : EIATTR_KPARAM_INFO
	.align		4
.L_7:
        /*0008*/ 	.byte	0x04, 0x17
        /*000a*/ 	.short	(.L_9 - .L_8)
.L_8:
        /*000c*/ 	.word	0x00000000
        /*0010*/ 	.short	0x0003
        /*0012*/ 	.short	0x0018
        /*0014*/ 	.byte	0x00, 0xf0, 0x11, 0x00


	//----- nvinfo : EIATTR_KPARAM_INFO
	.align		4
.L_9:
        /*0018*/ 	.byte	0x04, 0x17
        /*001a*/ 	.short	(.L_11 - .L_10)
.L_10:
        /*001c*/ 	.word	0x00000000
        /*0020*/ 	.short	0x0002
        /*0022*/ 	.short	0x0010
        /*0024*/ 	.byte	0x00, 0xf5, 0x21, 0x00


	//----- nvinfo : EIATTR_KPARAM_INFO
	.align		4
.L_11:
        /*0028*/ 	.byte	0x04, 0x17
        /*002a*/ 	.short	(.L_13 - .L_12)
.L_12:
        /*002c*/ 	.word	0x00000000
        /*0030*/ 	.short	0x0001
        /*0032*/ 	.short	0x0008
        /*0034*/ 	.byte	0x00, 0xf5, 0x21, 0x00


	//----- nvinfo : EIATTR_KPARAM_INFO
	.align		4
.L_13:
        /*0038*/ 	.byte	0x04, 0x17
        /*003a*/ 	.short	(.L_15 - .L_14)
.L_14:
        /*003c*/ 	.word	0x00000000
        /*0040*/ 	.short	0x0000
        /*0042*/ 	.short	0x0000
        /*0044*/ 	.byte	0x00, 0xf5, 0x21, 0x00


	//----- nvinfo : EIATTR_SPARSE_MMA_MASK
	.align		4
.L_15:
        /*0048*/ 	.byte	0x03, 0x50
        /*004a*/ 	.short	0x0000


	//----- nvinfo : EIATTR_MAXREG_COUNT
	.align		4
        /*004c*/ 	.byte	0x03, 0x1b
        /*004e*/ 	.short	0x00ff


	//----- nvinfo : EIATTR_MERCURY_ISA_VERSION
	.align		4
        /*0050*/ 	.byte	0x03, 0x5f
        /*0052*/ 	.short	0x0101


	//----- nvinfo : EIATTR_VRC_CTA_INIT_COUNT
	.align		4
        /*0054*/ 	.byte	0x02, 0x4a
	.zero		1
	.zero		1


	//----- nvinfo : EIATTR_EXIT_INSTR_OFFSETS
	.align		4
        /*0058*/ 	.byte	0x04, 0x1c
        /*005a*/ 	.short	(.L_17 - .L_16)


	//   ....[0]....
.L_16:
        /*005c*/ 	.word	0x00000070


	//   ....[1]....
        /*0060*/ 	.word	0x00000130


	//----- nvinfo : EIATTR_CBANK_PARAM_SIZE
	.align		4
.L_17:
        /*0064*/ 	.byte	0x03, 0x19
        /*0066*/ 	.short	0x001c


	//----- nvinfo : EIATTR_PARAM_CBANK
	.align		4
        /*0068*/ 	.byte	0x04, 0x0a
        /*006a*/ 	.short	(.L_19 - .L_18)
	.align		4
.L_18:
        /*006c*/ 	.word	index@(.nv.constant0._Z9vectorAddPKiS0_Pii)
        /*0070*/ 	.short	0x0380
        /*0072*/ 	.short	0x001c


	//----- nvinfo : EIATTR_SW_WAR
	.align		4
.L_19:
        /*0074*/ 	.byte	0x04, 0x36
        /*0076*/ 	.short	(.L_21 - .L_20)
.L_20:
        /*0078*/ 	.word	0x00000008
.L_21:


//--------------------- .nv.callgraph             --------------------------
	.section	.nv.callgraph,"",@"SHT_CUDA_CALLGRAPH"
	.align	4
	.sectionentsize	8
	.align		4
        /*0000*/ 	.word	0x00000000
	.align		4
        /*0004*/ 	.word	0xffffffff
	.align		4
        /*0008*/ 	.word	0x00000000
	.align		4
        /*000c*/ 	.word	0xfffffffe
	.align		4
        /*0010*/ 	.word	0x00000000
	.align		4
        /*0014*/ 	.word	0xfffffffd
	.align		4
        /*0018*/ 	.word	0x00000000
	.align		4
        /*001c*/ 	.word	0xfffffffc


//--------------------- .text._Z9vectorAddPKiS0_Pii --------------------------
	.section	.text._Z9vectorAddPKiS0_Pii,"ax",@progbits
	.align	128
        .global         _Z9vectorAddPKiS0_Pii
        .type           _Z9vectorAddPKiS0_Pii,@function
        .size           _Z9vectorAddPKiS0_Pii,(.L_x_1 - _Z9vectorAddPKiS0_Pii)
        .other          _Z9vectorAddPKiS0_Pii,@"STO_CUDA_ENTRY STV_DEFAULT"
_Z9vectorAddPKiS0_Pii:
.text._Z9vectorAddPKiS0_Pii:
[----:B------:R-:W-:Y:S01]  /*0000*/  LDC R1, c[0x0][0x37c] ;  /* 0x0000df00ff017b82 */ /* 0x000fe20000000800 */
[----:B------:R-:W0:Y:S07]  /*0010*/  S2R R0, SR_TID.X ;  /* 0x0000000000007919 */ /* 0x000e2e0000002100 */
[----:B------:R-:W0:Y:S01]  /*0020*/  S2UR UR4, SR_CTAID.X ;  /* 0x00000000000479c3 */ /* 0x000e220000002500 */
[----:B------:R-:W1:Y:S07]  /*0030*/  LDCU UR5, c[0x0][0x398] ;  /* 0x00007300ff0577ac */ /* 0x000e6e0008000800 */
[----:B------:R-:W0:Y:S02]  /*0040*/  LDC R9, c[0x0][0x360] ;  /* 0x0000d800ff097b82 */ /* 0x000e240000000800 */
[----:B0-----:R-:W-:-:S05]  /*0050*/  IMAD R9, R9, UR4, R0 ;  /* 0x0000000409097c24 */ /* 0x001fca000f8e0200 */
[----:B-1----:R-:W-:-:S13]  /*0060*/  ISETP.GE.AND P0, PT, R9, UR5, PT ;  /* 0x0000000509007c0c */ /* 0x002fda000bf06270 */
[----:B------:R-:W-:Y:S05]  /*0070*/  @P0 EXIT ;  /* 0x000000000000094d */ /* 0x000fea0003800000 */
[----:B------:R-:W0:Y:S01]  /*0080*/  LDC.64 R2, c[0x0][0x380] ;  /* 0x0000e000ff027b82 */ /* 0x000e220000000a00 */
[----:B------:R-:W1:Y:S07]  /*0090*/  LDCU.64 UR4, c[0x0][0x358] ;  /* 0x00006b00ff0477ac */ /* 0x000e6e0008000a00 */
[----:B------:R-:W2:Y:S08]  /*00a0*/  LDC.64 R4, c[0x0][0x388] ;  /* 0x0000e200ff047b82 */ /* 0x000eb00000000a00 */
[----:B------:R-:W3:Y:S01]  /*00b0*/  LDC.64 R6, c[0x0][0x390] ;  /* 0x0000e400ff067b82 */ /* 0x000ee20000000a00 */
[----:B0-----:R-:W-:-:S06]  /*00c0*/  IMAD.WIDE R2, R9, 0x4, R2 ;  /* 0x0000000409027825 */ /* 0x001fcc00078e0202 */
[----:B-1----:R-:W4:Y:S01]  /*00d0*/  LDG.E.CONSTANT R2, desc[UR4][R2.64] ;  /* 0x0000000402027981 */ /* 0x002f22000c1e9900 */
[----:B--2---:R-:W-:-:S06]  /*00e0*/  IMAD.WIDE R4, R9, 0x4, R4 ;  /* 0x0000000409047825 */ /* 0x004fcc00078e0204 */
[----:B------:R-:W4:Y:S01]  /*00f0*/  LDG.E.CONSTANT R5, desc[UR4][R4.64] ;  /* 0x0000000404057981 */ /* 0x000f22000c1e9900 */
[----:B---3--:R-:W-:Y:S01]  /*0100*/  IMAD.WIDE R6, R9, 0x4, R6 ;  /* 0x0000000409067825 */ /* 0x008fe200078e0206 */
[----:B----4-:R-:W-:-:S05]  /*0110*/  IADD3 R9, PT, PT, R2, R5, RZ ;  /* 0x0000000502097210 */ /* 0x010fca0007ffe0ff */
[----:B------:R-:W-:Y:S01]  /*0120*/  STG.E desc[UR4][R6.64], R9 ;  /* 0x0000000906007986 */ /* 0x000fe2000c101904 */
[----:B------:R-:W-:Y:S05]  /*0130*/  EXIT ;  /* 0x000000000000794d */ /* 0x000fea0003800000 */
.L_x_0:
[----:B------:R-:W-:-:S00]  /*0140*/  BRA `(.L_x_0) ;  /* 0xfffffffc00fc7947 */ /* 0x000fc0000383ffff */
[----:B------:R-:W-:-:S00]  /*0150*/  NOP ;  /* 0x0000000000007918 */ /* 0x000fc00000000000 */
        /* <DEDUP_REMOVED lines=10> */
.L_x_1:


//--------------------- .nv.shared.reserved.0     --------------------------
	.section	.nv.shared.reserved.0,"aw",@nobits
	.weak		__nv_reservedSMEM_offset_0_alias
	.size		__nv_reservedSMEM_offset_0_alias, 0, 64
	.other		__nv_reservedSMEM_offset_0_alias,@"STO_CUDA_RESERVED_SHARED STV_DEFAULT"
__nv_reservedSMEM_offset_0_alias:
	.zero		0
	.zero		64


//--------------------- .nv.constant0._Z9vectorAddPKiS0_Pii --------------------------
	.section	.nv.constant0._Z9vectorAddPKiS0_Pii,"a",@progbits
	.sectionflags	@""
	.align	4
.nv.constant0._Z9vectorAddPKiS0_Pii:
	.zero		924


//--------------------- SYMBOLS --------------------------

	.type		.nv.reservedSmem.offset0,@object
	.size		.nv.reservedSmem.offset0,0x4
